	.headerflags	@"EF_CUDA_TEXMODE_UNIFIED EF_CUDA_64BIT_ADDRESS EF_CUDA_ACCELERATORS EF_CUDA_SM90 EF_CUDA_VIRTUAL_SM(EF_CUDA_SM90)"
	.elftype	@"ET_EXEC"


//--------------------- .nv.info                  --------------------------
	.section	.nv.info,"",@"SHT_CUDA_INFO"
	.align	4


	//----- nvinfo : EIATTR_REGCOUNT
	.align		4
        /*0000*/ 	.byte	0x04, 0x2f
        /*0002*/ 	.short	(.L_1 - .L_0)
	.align		4
.L_0:
        /*0004*/ 	.word	index@(triton_poi_fused_convolution_div_max_pool2d_with_indices_relu_sub_15)
        /*0008*/ 	.word	0x00000010


	//----- nvinfo : EIATTR_MIN_STACK_SIZE
	.align		4
.L_1:
        /*000c*/ 	.byte	0x04, 0x12
        /*000e*/ 	.short	(.L_3 - .L_2)
	.align		4
.L_2:
        /*0010*/ 	.word	index@(triton_poi_fused_convolution_div_max_pool2d_with_indices_relu_sub_15)
        /*0014*/ 	.word	0x00000000


	//----- nvinfo : EIATTR_FRAME_SIZE
	.align		4
.L_3:
        /*0018*/ 	.byte	0x04, 0x11
        /*001a*/ 	.short	(.L_5 - .L_4)
	.align		4
.L_4:
        /*001c*/ 	.word	index@(triton_poi_fused_convolution_div_max_pool2d_with_indices_relu_sub_15)
        /*0020*/ 	.word	0x00000000


	//----- nvinfo : EIATTR_MIN_STACK_SIZE
	.align		4
.L_5:
        /*0024*/ 	.byte	0x04, 0x12
        /*0026*/ 	.short	(.L_7 - .L_6)
	.align		4
.L_6:
        /*0028*/ 	.word	index@(triton_poi_fused_convolution_div_max_pool2d_with_indices_relu_sub_15)
        /*002c*/ 	.word	0x00000000
.L_7:


//--------------------- .nv.info.triton_poi_fused_convolution_div_max_pool2d_with_indices_relu_sub_15 --------------------------
	.section	.nv.info.triton_poi_fused_convolution_div_max_pool2d_with_indices_relu_sub_15,"",@"SHT_CUDA_INFO"
	.sectionflags	@""
	.align	4


	//----- nvinfo : EIATTR_CUDA_API_VERSION
	.align		4
        /*0000*/ 	.byte	0x04, 0x37
        /*0002*/ 	.short	(.L_9 - .L_8)
.L_8:
        /*0004*/ 	.word	0x0000007c


	//----- nvinfo : EIATTR_KPARAM_INFO
	.align		4
.L_9:
        /*0008*/ 	.byte	0x04, 0x17
        /*000a*/ 	.short	(.L_11 - .L_10)
.L_10:
        /*000c*/ 	.word	0x00000000
        /*0010*/ 	.short	0x0002
        /*0012*/ 	.short	0x0010
        /*0014*/ 	.byte	0x00, 0xf0, 0x11, 0x00


	//----- nvinfo : EIATTR_KPARAM_INFO
	.align		4
.L_11:
        /*0018*/ 	.byte	0x04, 0x17
        /*001a*/ 	.short	(.L_13 - .L_12)
.L_12:
        /*001c*/ 	.word	0x00000000
        /*0020*/ 	.short	0x0001
        /*0022*/ 	.short	0x0008
        /*0024*/ 	.byte	0x00, 0xf4, 0x21, 0x00


	//----- nvinfo : EIATTR_KPARAM_INFO
	.align		4
.L_13:
        /*0028*/ 	.byte	0x04, 0x17
        /*002a*/ 	.short	(.L_15 - .L_14)
.L_14:
        /*002c*/ 	.word	0x00000000
        /*0030*/ 	.short	0x0000
        /*0032*/ 	.short	0x0000
        /*0034*/ 	.byte	0x00, 0xf4, 0x21, 0x00


	//----- nvinfo : EIATTR_SPARSE_MMA_MASK
	.align		4
.L_15:
        /*0038*/ 	.byte	0x03, 0x50
        /*003a*/ 	.short	0x0000


	//----- nvinfo : EIATTR_MAXREG_COUNT
	.align		4
        /*003c*/ 	.byte	0x03, 0x1b
        /*003e*/ 	.short	0x00ff


	//----- nvinfo : EIATTR_EXIT_INSTR_OFFSETS
	.align		4
        /*0040*/ 	.byte	0x04, 0x1c
        /*0042*/ 	.short	(.L_17 - .L_16)


	//   ....[0]....
.L_16:
        /*0044*/ 	.word	0x00000360


	//----- nvinfo : EIATTR_REQNTID
	.align		4
.L_17:
        /*0048*/ 	.byte	0x04, 0x10
        /*004a*/ 	.short	(.L_19 - .L_18)
.L_18:
        /*004c*/ 	.word	0x00000100
        /*0050*/ 	.word	0x00000001
        /*0054*/ 	.word	0x00000001


	//----- nvinfo : EIATTR_CBANK_PARAM_SIZE
	.align		4
.L_19:
        /*0058*/ 	.byte	0x03, 0x19
        /*005a*/ 	.short	0x0014


	//----- nvinfo : EIATTR_PARAM_CBANK
	.align		4
        /*005c*/ 	.byte	0x04, 0x0a
        /*005e*/ 	.short	(.L_21 - .L_20)
	.align		4
.L_20:
        /*0060*/ 	.word	index@(.nv.constant0.triton_poi_fused_convolution_div_max_pool2d_with_indices_relu_sub_15)
        /*0064*/ 	.short	0x0210
        /*0066*/ 	.short	0x0014


	//----- nvinfo : EIATTR_SW_WAR
	.align		4
.L_21:
        /*0068*/ 	.byte	0x04, 0x36
        /*006a*/ 	.short	(.L_23 - .L_22)
.L_22:
        /*006c*/ 	.word	0x00000008
.L_23:


//--------------------- .nv.callgraph             --------------------------
	.section	.nv.callgraph,"",@"SHT_CUDA_CALLGRAPH"
	.align	4
	.sectionentsize	8
	.align		4
        /*0000*/ 	.word	0x00000000
	.align		4
        /*0004*/ 	.word	0xffffffff
	.align		4
        /*0008*/ 	.word	0x00000000
	.align		4
        /*000c*/ 	.word	0xfffffffe
	.align		4
        /*0010*/ 	.word	0x00000000
	.align		4
        /*0014*/ 	.word	0xfffffffd
	.align		4
        /*0018*/ 	.word	0x00000000
	.align		4
        /*001c*/ 	.word	0xfffffffc


//--------------------- .text.triton_poi_fused_convolution_div_max_pool2d_with_indices_relu_sub_15 --------------------------
	.section	.text.triton_poi_fused_convolution_div_max_pool2d_with_indices_relu_sub_15,"ax",@progbits
	.align	128
        .global         triton_poi_fused_convolution_div_max_pool2d_with_indices_relu_sub_15
        .type           triton_poi_fused_convolution_div_max_pool2d_with_indices_relu_sub_15,@function
        .size           triton_poi_fused_convolution_div_max_pool2d_with_indices_relu_sub_15,(.L_x_1 - triton_poi_fused_convolution_div_max_pool2d_with_indices_relu_sub_15)
        .other          triton_poi_fused_convolution_div_max_pool2d_with_indices_relu_sub_15,@"STO_CUDA_ENTRY STV_DEFAULT"
triton_poi_fused_convolution_div_max_pool2d_with_indices_relu_sub_15:
.text.triton_poi_fused_convolution_div_max_pool2d_with_indices_relu_sub_15:
[----:B------:R-:W-:Y:S01]  /*0000*/  LDC R1, c[0x0][0x28] ;  /* 0x00000a00ff017b82 */ /* 0x000fe20000000800 */
[----:B------:R-:W1:Y:S01]  /*0010*/  S2R R0, SR_TID.X ;  /* 0x0000000000007919 */ /* 0x000e620000002100 */
[----:B------:R-:W-:Y:S01]  /*0020*/  ULDC.64 UR4, c[0x0][0x208] ;  /* 0x0000820000047ab9 */ /* 0x000fe20000000a00 */
[----:B------:R-:W2:Y:S01]  /*0030*/  S2R R3, SR_CTAID.X ;  /* 0x0000000000037919 */ /* 0x000ea20000002500 */
[----:B-1----:R-:W-:Y:S01]  /*0040*/  IMAD.SHL.U32 R0, R0, 0x2, RZ ;  /* 0x0000000200007824 */ /* 0x002fe200078e00ff */
[----:B--2---:R-:W-:-:S04]  /*0050*/  SHF.R.S32.HI R5, RZ, 0x16, R3 ;  /* 0x00000016ff057819 */ /* 0x004fc80000011403 */
[----:B------:R-:W-:Y:S02]  /*0060*/  LOP3.LUT R0, R0, 0x1fe, RZ, 0xc0, !PT ;  /* 0x000001fe00007812 */ /* 0x000fe400078ec0ff */
[----:B------:R-:W-:-:S03]  /*0070*/  SGXT R5, R5, 0x1 ;  /* 0x000000010505781a */ /* 0x000fc60000000200 */
[----:B------:R-:W-:-:S05]  /*0080*/  IMAD R0, R3, 0x200, R0 ;  /* 0x0000020003007824 */ /* 0x000fca00078e0200 */
[----:B------:R-:W-:Y:S02]  /*0090*/  SHF.R.S32.HI R3, RZ, 0x1f, R0 ;  /* 0x0000001fff037819 */ /* 0x000fe40000011400 */
[-C--:B------:R-:W-:Y:S02]  /*00a0*/  LEA.HI R6, R5, R0.reuse, RZ, 0xe ;  /* 0x0000000005067211 */ /* 0x080fe400078f70ff */
[----:B------:R-:W-:Y:S02]  /*00b0*/  LEA.HI R4, R3, R0, RZ, 0x8 ;  /* 0x0000000003047211 */ /* 0x000fe400078f40ff */
[----:B------:R-:W1:Y:S01]  /*00c0*/  LDC.64 R2, c[0x0][0x210] ;  /* 0x00008400ff027b82 */ /* 0x000e620000000a00 */
[----:B------:R-:W-:Y:S01]  /*00d0*/  IMAD.SHL.U32 R7, R6, 0x4, RZ ;  /* 0x0000000406077824 */ /* 0x000fe200078e00ff */
[----:B------:R-:W-:-:S04]  /*00e0*/  SHF.R.S32.HI R5, RZ, 0x8, R4 ;  /* 0x00000008ff057819 */ /* 0x000fc80000011404 */
[----:B------:R-:W-:Y:S02]  /*00f0*/  LEA.HI R6, R5, R5, RZ, 0x6 ;  /* 0x0000000505067211 */ /* 0x000fe400078f30ff */
[----:B------:R-:W-:Y:S02]  /*0100*/  LOP3.LUT R8, R7, 0xffff0000, RZ, 0xc0, !PT ;  /* 0xffff000007087812 */ /* 0x000fe400078ec0ff */
[----:B------:R-:W-:Y:S02]  /*0110*/  LOP3.LUT R7, R4, 0xffffff00, RZ, 0xc0, !PT ;  /* 0xffffff0004077812 */ /* 0x000fe400078ec0ff */
[----:B------:R-:W-:Y:S02]  /*0120*/  LOP3.LUT R6, R6, 0x7fffc0, RZ, 0xc0, !PT ;  /* 0x007fffc006067812 */ /* 0x000fe400078ec0ff */
[----:B------:R-:W-:-:S03]  /*0130*/  IADD3 R7, R8, R0, -R7 ;  /* 0x0000000008077210 */ /* 0x000fc60007ffe807 */
[----:B------:R-:W-:-:S04]  /*0140*/  IMAD.IADD R6, R5, 0x1, -R6 ;  /* 0x0000000105067824 */ /* 0x000fc800078e0a06 */
[----:B------:R-:W-:-:S04]  /*0150*/  IMAD R11, R6, 0x200, R7 ;  /* 0x00000200060b7824 */ /* 0x000fc800078e0207 */
[C---:B------:R-:W-:Y:S02]  /*0160*/  VIADD R7, R11.reuse, 0x100 ;  /* 0x000001000b077836 */ /* 0x040fe40000000000 */
[----:B-1----:R-:W-:-:S04]  /*0170*/  IMAD.WIDE R4, R11, 0x4, R2 ;  /* 0x000000040b047825 */ /* 0x002fc800078e0202 */
[--C-:B------:R-:W-:Y:S02]  /*0180*/  IMAD.WIDE R6, R7, 0x4, R2.reuse ;  /* 0x0000000407067825 */ /* 0x100fe400078e0202 */
[----:B------:R-:W2:Y:S02]  /*0190*/  LDG.E.64 R4, desc[UR4][R4.64] ;  /* 0x0000000404047981 */ /* 0x000ea4000c1e1b00 */
[----:B------:R-:W-:Y:S02]  /*01a0*/  VIADD R9, R11, 0x8000 ;  /* 0x000080000b097836 */ /* 0x000fe40000000000 */
[----:B------:R-:W2:Y:S02]  /*01b0*/  LDG.E.64 R6, desc[UR4][R6.64] ;  /* 0x0000000406067981 */ /* 0x000ea4000c1e1b00 */
[----:B------:R-:W-:-:S04]  /*01c0*/  IMAD.WIDE R8, R9, 0x4, R2 ;  /* 0x0000000409087825 */ /* 0x000fc800078e0202 */
[----:B------:R-:W-:Y:S02]  /*01d0*/  VIADD R11, R11, 0x8100 ;  /* 0x000081000b0b7836 */ /* 0x000fe40000000000 */
[----:B------:R-:W3:Y:S02]  /*01e0*/  LDG.E.64 R8, desc[UR4][R8.64] ;  /* 0x0000000408087981 */ /* 0x000ee4000c1e1b00 */
[----:B------:R-:W-:Y:S02]  /*01f0*/  IMAD.WIDE R2, R11, 0x4, R2 ;  /* 0x000000040b027825 */ /* 0x000fe400078e0202 */
[----:B------:R-:W1:Y:S03]  /*0200*/  LDC.64 R10, c[0x0][0x218] ;  /* 0x00008600ff0a7b82 */ /* 0x000e660000000a00 */
[----:B------:R1:W4:Y:S02]  /*0210*/  LDG.E.64 R12, desc[UR4][R2.64] ;  /* 0x00000004020c7981 */ /* 0x000324000c1e1b00 */
[----:B-1----:R-:W-:Y:S01]  /*0220*/  IMAD.WIDE R2, R0, 0x4, R10 ;  /* 0x0000000400027825 */ /* 0x002fe200078e020a */
[----:B--2---:R-:W-:-:S02]  /*0230*/  FSETP.GT.AND P2, PT, R6, R4, PT ;  /* 0x000000040600720b */ /* 0x004fc40003f44000 */
[C---:B------:R-:W-:Y:S02]  /*0240*/  FSETP.GT.AND P3, PT, R7.reuse, R5, PT ;  /* 0x000000050700720b */ /* 0x040fe40003f64000 */
[----:B------:R-:W-:Y:S02]  /*0250*/  FSETP.NAN.AND P4, PT, R6, R6, PT ;  /* 0x000000060600720b */ /* 0x000fe40003f88000 */
[----:B------:R-:W-:Y:S02]  /*0260*/  FSETP.NAN.AND P5, PT, R7, R7, PT ;  /* 0x000000070700720b */ /* 0x000fe40003fa8000 */
[----:B---3--:R-:W-:Y:S02]  /*0270*/  FSETP.NAN.AND P0, PT, R8, R8, PT ;  /* 0x000000080800720b */ /* 0x008fe40003f08000 */
[----:B------:R-:W-:-:S03]  /*0280*/  FSETP.NAN.AND P1, PT, R9, R9, PT ;  /* 0x000000090900720b */ /* 0x000fc60003f28000 */
[----:B------:R-:W-:Y:S02]  /*0290*/  @!P2 FSEL R6, R6, R4, P4 ;  /* 0x000000040606a208 */ /* 0x000fe40002000000 */
[----:B------:R-:W-:Y:S02]  /*02a0*/  @!P3 FSEL R7, R7, R5, P5 ;  /* 0x000000050707b208 */ /* 0x000fe40002800000 */
[----:B----4-:R-:W-:Y:S02]  /*02b0*/  FSETP.NAN.AND P2, PT, R12, R12, PT ;  /* 0x0000000c0c00720b */ /* 0x010fe40003f48000 */
[----:B------:R-:W-:Y:S02]  /*02c0*/  FSETP.NAN.AND P3, PT, R13, R13, PT ;  /* 0x0000000d0d00720b */ /* 0x000fe40003f68000 */
[----:B------:R-:W-:Y:S02]  /*02d0*/  FSETP.GEU.AND P4, PT, R6, R8, PT ;  /* 0x000000080600720b */ /* 0x000fe40003f8e000 */
[----:B------:R-:W-:-:S02]  /*02e0*/  FSETP.GEU.AND P5, PT, R7, R9, PT ;  /* 0x000000090700720b */ /* 0x000fc40003fae000 */
[----:B------:R-:W-:Y:S02]  /*02f0*/  @!P0 FSEL R8, R8, R6, !P4 ;  /* 0x0000000608088208 */ /* 0x000fe40006000000 */
[----:B------:R-:W-:Y:S02]  /*0300*/  @!P1 FSEL R9, R9, R7, !P5 ;  /* 0x0000000709099208 */ /* 0x000fe40006800000 */
[----:B------:R-:W-:Y:S02]  /*0310*/  FSETP.GEU.AND P0, PT, R8, R12, PT ;  /* 0x0000000c0800720b */ /* 0x000fe40003f0e000 */
[----:B------:R-:W-:Y:S02]  /*0320*/  FSETP.GEU.AND P1, PT, R9, R13, PT ;  /* 0x0000000d0900720b */ /* 0x000fe40003f2e000 */
[----:B------:R-:W-:Y:S02]  /*0330*/  @!P2 SEL R12, R12, R8, !P0 ;  /* 0x000000080c0ca207 */ /* 0x000fe40004000000 */
[----:B------:R-:W-:-:S05]  /*0340*/  @!P3 SEL R13, R13, R9, !P1 ;  /* 0x000000090d0db207 */ /* 0x000fca0004800000 */
[----:B------:R-:W-:Y:S01]  /*0350*/  STG.E.64 desc[UR4][R2.64], R12 ;  /* 0x0000000c02007986 */ /* 0x000fe2000c101b04 */
[----:B------:R-:W-:Y:S05]  /*0360*/  EXIT ;  /* 0x000000000000794d */ /* 0x000fea0003800000 */
.L_x_0:
[----:B------:R-:W-:-:S00]  /*0370*/  BRA `(.L_x_0) ;  /* 0xfffffffc00fc7947 */ /* 0x000fc0000383ffff */
[----:B------:R-:W-:-:S00]  /*0380*/  NOP ;  /* 0x0000000000007918 */ /* 0x000fc00000000000 */
[----:B------:R-:W-:-:S00]  /*0390*/  NOP ;  /* 0x0000000000007918 */ /* 0x000fc00000000000 */
[----:B------:R-:W-:-:S00]  /*03a0*/  NOP ;  /* 0x0000000000007918 */ /* 0x000fc00000000000 */
[----:B------:R-:W-:-:S00]  /*03b0*/  NOP ;  /* 0x0000000000007918 */ /* 0x000fc00000000000 */
[----:B------:R-:W-:-:S00]  /*03c0*/  NOP ;  /* 0x0000000000007918 */ /* 0x000fc00000000000 */
[----:B------:R-:W-:-:S00]  /*03d0*/  NOP ;  /* 0x0000000000007918 */ /* 0x000fc00000000000 */
[----:B------:R-:W-:-:S00]  /*03e0*/  NOP ;  /* 0x0000000000007918 */ /* 0x000fc00000000000 */
[----:B------:R-:W-:-:S00]  /*03f0*/  NOP ;  /* 0x0000000000007918 */ /* 0x000fc00000000000 */
.L_x_1:


//--------------------- .nv.constant0.triton_poi_fused_convolution_div_max_pool2d_with_indices_relu_sub_15 --------------------------
	.section	.nv.constant0.triton_poi_fused_convolution_div_max_pool2d_with_indices_relu_sub_15,"a",@progbits
	.sectionflags	@""
	.align	4
.nv.constant0.triton_poi_fused_convolution_div_max_pool2d_with_indices_relu_sub_15:
	.zero		548
